//
// Generated by NVIDIA NVVM Compiler
//
// Compiler Build ID: CL-36424714
// Cuda compilation tools, release 13.0, V13.0.88
// Based on NVVM 20.0.0
//

.version 9.0
.target sm_100
.address_size 64

	// .globl	_Z6kernelPji
.extern .func  (.param .b32 func_retval0) vprintf
(
	.param .b64 vprintf_param_0,
	.param .b64 vprintf_param_1
)
;
.global .align 1 .b8 $str[11] = {110, 117, 109, 32, 58, 32, 37, 108, 108, 100};
.global .align 1 .b8 $str$1[19] = {105, 109, 32, 37, 100, 32, 37, 108, 108, 100, 32, 98, 32, 58, 32, 37, 100, 10};

.visible .entry _Z6kernelPji(
	.param .u64 .ptr .align 1 _Z6kernelPji_param_0,
	.param .u32 _Z6kernelPji_param_1
)
{
	.local .align 8 .b8 	__local_depot0[24];
	.reg .b64 	%SP;
	.reg .b64 	%SPL;
	.reg .pred 	%p<10>;
	.reg .b32 	%r<51>;
	.reg .b64 	%rd<29>;

	mov.u64 	%SPL, __local_depot0;
	cvta.local.u64 	%SP, %SPL;
	ld.param.u32 	%r14, [_Z6kernelPji_param_1];
	add.u64 	%rd6, %SP, 0;
	add.u64 	%rd1, %SPL, 0;
	mov.u32 	%r1, %tid.x;
	mov.u32 	%r2, %ctaid.x;
	mov.u32 	%r3, %ntid.x;
	mad.lo.s32 	%r15, %r2, %r3, %r1;
	setp.gt.s32 	%p1, %r15, 4;
	@%p1 bra 	$L__BB0_12;
	// begin inline asm
	mov.u32 %r16, %envreg2;
	// end inline asm
	cvt.u64.u32 	%rd7, %r16;
	// begin inline asm
	mov.u32 %r17, %envreg1;
	// end inline asm
	cvt.u64.u32 	%rd8, %r17;
	shl.b64 	%rd9, %rd8, 32;
	or.b64  	%rd2, %rd9, %rd7;
	mov.u32 	%r18, %nctaid.x;
	cvt.u64.u32 	%rd3, %r18;
	mov.u32 	%r4, %nctaid.y;
	mov.u32 	%r19, %nctaid.z;
	mul.lo.s32 	%r5, %r4, %r19;
	mul.wide.u32 	%rd10, %r5, %r18;
	mov.u32 	%r6, %ntid.y;
	mul.lo.s32 	%r20, %r3, %r6;
	mov.u32 	%r21, %ntid.z;
	mul.lo.s32 	%r22, %r20, %r21;
	cvt.u64.u32 	%rd4, %r22;
	mul.lo.s64 	%rd11, %rd10, %rd4;
	st.local.u64 	[%rd1], %rd11;
	mov.u64 	%rd12, $str;
	cvta.global.u64 	%rd13, %rd12;
	{ // callseq 0, 0
	.param .b64 param0;
	st.param.b64 	[param0], %rd13;
	.param .b64 param1;
	st.param.b64 	[param1], %rd6;
	.param .b32 retval0;
	call.uni (retval0), 
	vprintf, 
	(
	param0, 
	param1
	);
	ld.param.b32 	%r23, [retval0];
	} // callseq 0
	setp.ne.s64 	%p2, %rd2, 0;
	@%p2 bra 	$L__BB0_3;
	// begin inline asm
	trap;
	// end inline asm
$L__BB0_3:
	add.s64 	%rd5, %rd2, 4;
	barrier.sync 	0;
	mov.u32 	%r7, %tid.y;
	add.s32 	%r25, %r1, %r7;
	mov.u32 	%r8, %tid.z;
	or.b32  	%r9, %r25, %r8;
	setp.ne.s32 	%p3, %r9, 0;
	@%p3 bra 	$L__BB0_6;
	cvt.u32.u64 	%r28, %rd3;
	mul.lo.s32 	%r29, %r5, %r28;
	mov.u32 	%r30, %ctaid.y;
	add.s32 	%r31, %r2, %r30;
	mov.u32 	%r32, %ctaid.z;
	neg.s32 	%r33, %r32;
	setp.eq.s32 	%p4, %r31, %r33;
	sub.s32 	%r34, -2147483647, %r29;
	selp.b32 	%r27, %r34, 1, %p4;
	// begin inline asm
	atom.add.release.gpu.u32 %r26,[%rd5],%r27;
	// end inline asm
$L__BB0_5:
	// begin inline asm
	ld.acquire.gpu.u32 %r35,[%rd5];
	// end inline asm
	xor.b32  	%r36, %r35, %r26;
	setp.gt.s32 	%p5, %r36, -1;
	@%p5 bra 	$L__BB0_5;
$L__BB0_6:
	setp.ne.s64 	%p6, %rd2, 0;
	barrier.sync 	0;
	mov.u32 	%r11, %ctaid.y;
	mov.u32 	%r12, %ctaid.z;
	mul.lo.s32 	%r37, %r12, %r4;
	cvt.u64.u32 	%rd17, %r37;
	cvt.u64.u32 	%rd18, %r11;
	cvt.u64.u32 	%rd19, %r2;
	add.s64 	%rd20, %rd17, %rd18;
	mad.lo.s64 	%rd21, %rd20, %rd3, %rd19;
	mad.lo.s32 	%r38, %r8, %r6, %r7;
	mad.lo.s32 	%r39, %r38, %r3, %r1;
	cvt.u64.u32 	%rd22, %r39;
	mad.lo.s64 	%rd23, %rd21, %rd4, %rd22;
	st.local.u32 	[%rd1], %r1;
	st.local.u64 	[%rd1+8], %rd23;
	st.local.u32 	[%rd1+16], %r14;
	mov.u64 	%rd24, $str$1;
	cvta.global.u64 	%rd25, %rd24;
	{ // callseq 1, 0
	.param .b64 param0;
	st.param.b64 	[param0], %rd25;
	.param .b64 param1;
	st.param.b64 	[param1], %rd6;
	.param .b32 retval0;
	call.uni (retval0), 
	vprintf, 
	(
	param0, 
	param1
	);
	ld.param.b32 	%r40, [retval0];
	} // callseq 1
	@%p6 bra 	$L__BB0_8;
	// begin inline asm
	trap;
	// end inline asm
$L__BB0_8:
	setp.ne.s32 	%p7, %r9, 0;
	barrier.sync 	0;
	@%p7 bra 	$L__BB0_11;
	cvt.u32.u64 	%r44, %rd3;
	mul.lo.s32 	%r45, %r5, %r44;
	add.s32 	%r46, %r2, %r11;
	neg.s32 	%r47, %r12;
	setp.eq.s32 	%p8, %r46, %r47;
	sub.s32 	%r48, -2147483647, %r45;
	selp.b32 	%r43, %r48, 1, %p8;
	// begin inline asm
	atom.add.release.gpu.u32 %r42,[%rd5],%r43;
	// end inline asm
$L__BB0_10:
	// begin inline asm
	ld.acquire.gpu.u32 %r49,[%rd5];
	// end inline asm
	xor.b32  	%r50, %r49, %r42;
	setp.gt.s32 	%p9, %r50, -1;
	@%p9 bra 	$L__BB0_10;
$L__BB0_11:
	barrier.sync 	0;
$L__BB0_12:
	ret;

}


// ===== COMPILED SASS (sm_100) =====

	.target	sm_100

	.elftype	@"ET_EXEC"


//--------------------- .note.nv.tkinfo           --------------------------
	.section	.note.nv.tkinfo,"",@"SHT_NOTE"
	.sectionflags	@"SHF_NOTE_NV_TKINFO"
	.tkinfo
        /*0018*/ 	.word	0x00000002
        /*0030*/ 	.string	""
        /*0030*/ 	.string	"ptxas"
        /*0030*/ 	.string	"Cuda compilation tools, release 13.0, V13.0.88"
        /*0030*/ 	.string	"Build cuda_13.0.r13.0/compiler.36424714_0"
        /*0030*/ 	.string	"-arch sm_100 -m 64 "



//--------------------- .note.nv.cuinfo           --------------------------
	.section	.note.nv.cuinfo,"",@"SHT_NOTE"
	.sectionflags	@"SHF_NOTE_NV_CUINFO"
        /*0018*/ 	.short	0x0002
        /*001a*/ 	.short	0x0064
        /*001c*/ 	.short	0x0082
	.zero		2


//--------------------- .nv.info                  --------------------------
	.section	.nv.info,"",@"SHT_CUDA_INFO"
	.align	4


	//----- nvinfo : EIATTR_REGCOUNT
	.align		4
        /*0000*/ 	.byte	0x04, 0x2f
        /*0002*/ 	.short	(.L_3 - .L_2)
	.align		4
.L_2:
        /*0004*/ 	.word	index@(_Z6kernelPji)
        /*0008*/ 	.word	0x00000022


	//----- nvinfo : EIATTR_FRAME_SIZE
	.align		4
.L_3:
        /*000c*/ 	.byte	0x04, 0x11
        /*000e*/ 	.short	(.L_5 - .L_4)
	.align		4
.L_4:
        /*0010*/ 	.word	index@(_Z6kernelPji)
        /*0014*/ 	.word	0x00000018


	//----- nvinfo : EIATTR_MIN_STACK_SIZE
	.align		4
.L_5:
        /*0018*/ 	.byte	0x04, 0x12
        /*001a*/ 	.short	(.L_7 - .L_6)
	.align		4
.L_6:
        /*001c*/ 	.word	index@(_Z6kernelPji)
        /*0020*/ 	.word	0x00000018
.L_7:


//--------------------- .nv.compat                --------------------------
	.section	.nv.compat,"",@"SHT_CUDA_COMPAT_INFO"
	.align	4
        /*0000*/ 	.byte	0x02, 0x09, 0x00, 0x00, 0x02, 0x02, 0x01, 0x00, 0x02, 0x05, 0x05, 0x00, 0x03, 0x07, 0x01, 0x01
        /*0010*/ 	.byte	0x02, 0x03, 0x00, 0x00, 0x02, 0x06, 0x01, 0x00, 0x04, 0x0b, 0x08, 0x00, 0x09, 0x00, 0x00, 0x00
        /*0020*/ 	.byte	0x00, 0x00, 0x00, 0x00


//--------------------- .nv.info._Z6kernelPji     --------------------------
	.section	.nv.info._Z6kernelPji,"",@"SHT_CUDA_INFO"
	.sectionflags	@""
	.align	4


	//----- nvinfo : EIATTR_CUDA_API_VERSION
	.align		4
        /*0000*/ 	.byte	0x04, 0x37
        /*0002*/ 	.short	(.L_9 - .L_8)
.L_8:
        /*0004*/ 	.word	0x00000082


	//----- nvinfo : EIATTR_KPARAM_INFO
	.align		4
.L_9:
        /*0008*/ 	.byte	0x04, 0x17
        /*000a*/ 	.short	(.L_11 - .L_10)
.L_10:
        /*000c*/ 	.word	0x00000000
        /*0010*/ 	.short	0x0001
        /*0012*/ 	.short	0x0008
        /*0014*/ 	.byte	0x00, 0xf0, 0x11, 0x00


	//----- nvinfo : EIATTR_KPARAM_INFO
	.align		4
.L_11:
        /*0018*/ 	.byte	0x04, 0x17
        /*001a*/ 	.short	(.L_13 - .L_12)
.L_12:
        /*001c*/ 	.word	0x00000000
        /*0020*/ 	.short	0x0000
        /*0022*/ 	.short	0x0000
        /*0024*/ 	.byte	0x00, 0xf5, 0x21, 0x00


	//----- nvinfo : EIATTR_SPARSE_MMA_MASK
	.align		4
.L_13:
        /*0028*/ 	.byte	0x03, 0x50
        /*002a*/ 	.short	0x0000


	//----- nvinfo : EIATTR_MAXREG_COUNT
	.align		4
        /*002c*/ 	.byte	0x03, 0x1b
        /*002e*/ 	.short	0x00ff


	//----- nvinfo : EIATTR_NUM_BARRIERS
	.align		4
        /*0030*/ 	.byte	0x02, 0x4c
        /*0032*/ 	.byte	0x01
	.zero		1


	//----- nvinfo : EIATTR_EXTERNS
	.align		4
        /*0034*/ 	.byte	0x04, 0x0f
        /*0036*/ 	.short	(.L_15 - .L_14)


	//   ....[0]....
	.align		4
.L_14:
        /*0038*/ 	.word	index@(vprintf)


	//----- nvinfo : EIATTR_MERCURY_ISA_VERSION
	.align		4
.L_15:
        /*003c*/ 	.byte	0x03, 0x5f
        /*003e*/ 	.short	0x0101


	//----- nvinfo : EIATTR_INT_WARP_WIDE_INSTR_OFFSETS
	.align		4
        /*0040*/ 	.byte	0x04, 0x31
        /*0042*/ 	.short	(.L_17 - .L_16)


	//   ....[0]....
.L_16:
        /*0044*/ 	.word	0x00000480


	//   ....[1]....
        /*0048*/ 	.word	0x00000630


	//   ....[2]....
        /*004c*/ 	.word	0x00000940


	//   ....[3]....
        /*0050*/ 	.word	0x00000ad0


	//----- nvinfo : EIATTR_COOP_GROUP_MASK_REGIDS
	.align		4
.L_17:
        /*0054*/ 	.byte	0x04, 0x29
        /*0056*/ 	.short	(.L_19 - .L_18)


	//   ....[0]....
.L_18:
        /*0058*/ 	.word	0xffffffff


	//   ....[1]....
        /*005c*/ 	.word	0xffffffff


	//   ....[2]....
        /*0060*/ 	.word	0xffffffff


	//   ....[3]....
        /*0064*/ 	.word	0x0500000f


	//   ....[4]....
        /*0068*/ 	.word	0xffffffff


	//   ....[5]....
        /*006c*/ 	.word	0x0500000f


	//   ....[6]....
        /*0070*/ 	.word	0x0500000f


	//   ....[7]....
        /*0074*/ 	.word	0x0500000f


	//----- nvinfo : EIATTR_COOP_GROUP_INSTR_OFFSETS
	.align		4
.L_19:
        /*0078*/ 	.byte	0x04, 0x28
        /*007a*/ 	.short	(.L_21 - .L_20)


	//   ....[0]....
.L_20:
        /*007c*/ 	.word	0x000003f0


	//   ....[1]....
        /*0080*/ 	.word	0x00000790


	//   ....[2]....
        /*0084*/ 	.word	0x000008f0


	//   ....[3]....
        /*0088*/ 	.word	0x00000c10


	//   ....[4]....
        /*008c*/ 	.word	0x00000c60


	//   ....[5]....
        /*0090*/ 	.word	0x00000ce0


	//   ....[6]....
        /*0094*/ 	.word	0x00000df0


	//   ....[7]....
        /*0098*/ 	.word	0x00001010


	//----- nvinfo : EIATTR_VRC_CTA_INIT_COUNT
	.align		4
.L_21:
        /*009c*/ 	.byte	0x02, 0x4a
	.zero		1
	.zero		1


	//----- nvinfo : EIATTR_SYSCALL_OFFSETS
	.align		4
        /*00a0*/ 	.byte	0x04, 0x46
        /*00a2*/ 	.short	(.L_23 - .L_22)


	//   ....[0]....
.L_22:
        /*00a4*/ 	.word	0x000002b0


	//   ....[1]....
        /*00a8*/ 	.word	0x000008e0


	//   ....[2]....
        /*00ac*/ 	.word	0x00000f90


	//----- nvinfo : EIATTR_EXIT_INSTR_OFFSETS
	.align		4
.L_23:
        /*00b0*/ 	.byte	0x04, 0x1c
        /*00b2*/ 	.short	(.L_25 - .L_24)


	//   ....[0]....
.L_24:
        /*00b4*/ 	.word	0x000000b0


	//   ....[1]....
        /*00b8*/ 	.word	0x00000c50


	//   ....[2]....
        /*00bc*/ 	.word	0x00000c70


	//----- nvinfo : EIATTR_CRS_STACK_SIZE
	.align		4
.L_25:
        /*00c0*/ 	.byte	0x04, 0x1e
        /*00c2*/ 	.short	(.L_27 - .L_26)
.L_26:
        /*00c4*/ 	.word	0x00000000


	//----- nvinfo : EIATTR_CBANK_PARAM_SIZE
	.align		4
.L_27:
        /*00c8*/ 	.byte	0x03, 0x19
        /*00ca*/ 	.short	0x000c


	//----- nvinfo : EIATTR_PARAM_CBANK
	.align		4
        /*00cc*/ 	.byte	0x04, 0x0a
        /*00ce*/ 	.short	(.L_29 - .L_28)
	.align		4
.L_28:
        /*00d0*/ 	.word	index@(.nv.constant0._Z6kernelPji)
        /*00d4*/ 	.short	0x0380
        /*00d6*/ 	.short	0x000c


	//----- nvinfo : EIATTR_SW_WAR
	.align		4
.L_29:
        /*00d8*/ 	.byte	0x04, 0x36
        /*00da*/ 	.short	(.L_31 - .L_30)
.L_30:
        /*00dc*/ 	.word	0x00000008
.L_31:


//--------------------- .nv.callgraph             --------------------------
	.section	.nv.callgraph,"",@"SHT_CUDA_CALLGRAPH"
	.align	4
	.sectionentsize	8
	.align		4
        /*0000*/ 	.word	0x00000000
	.align		4
        /*0004*/ 	.word	0xffffffff
	.align		4
        /*0008*/ 	.word	index@(_Z6kernelPji)
	.align		4
        /*000c*/ 	.word	index@(vprintf)
	.align		4
        /*0010*/ 	.word	0x00000000
	.align		4
        /*0014*/ 	.word	0xfffffffe
	.align		4
        /*0018*/ 	.word	0x00000000
	.align		4
        /*001c*/ 	.word	0xfffffffd
	.align		4
        /*0020*/ 	.word	0x00000000
	.align		4
        /*0024*/ 	.word	0xfffffffc


//--------------------- .nv.constant4             --------------------------
	.section	.nv.constant4,"a",@progbits
	.align	8
	.align		8
.nv.constant4:
        /*0000*/ 	.dword	vprintf
	.align		8
        /*0008*/ 	.dword	$str
	.align		8
        /*0010*/ 	.dword	$str$1


//--------------------- .text._Z6kernelPji        --------------------------
	.section	.text._Z6kernelPji,"ax",@progbits
	.align	128
        .global         _Z6kernelPji
        .type           _Z6kernelPji,@function
        .size           _Z6kernelPji,(.L_x_23 - _Z6kernelPji)
        .other          _Z6kernelPji,@"STO_CUDA_ENTRY STV_DEFAULT"
_Z6kernelPji:
.text._Z6kernelPji:
[----:B------:R-:W0:Y:S01]  /*0000*/  LDC R1, c[0x0][0x37c] ;  /* 0x0000df00ff017b82 */ /* 0x000e220000000800 */
[----:B------:R-:W1:Y:S01]  /*0010*/  S2R R3, SR_TID.X ;  /* 0x0000000000037919 */ /* 0x000e620000002100 */
[----:B------:R-:W2:Y:S06]  /*0020*/  LDCU UR5, c[0x0][0x2fc] ;  /* 0x00005f80ff0577ac */ /* 0x000eac0008000800 */
[----:B------:R-:W1:Y:S01]  /*0030*/  S2UR UR36, SR_CTAID.X ;  /* 0x00000000002479c3 */ /* 0x000e620000002500 */
[----:B0-----:R-:W-:Y:S01]  /*0040*/  VIADD R1, R1, 0xffffffe8 ;  /* 0xffffffe801017836 */ /* 0x001fe20000000000 */
[----:B------:R-:W0:Y:S06]  /*0050*/  LDCU UR4, c[0x0][0x2f8] ;  /* 0x00005f00ff0477ac */ /* 0x000e2c0008000800 */
[----:B------:R-:W1:Y:S01]  /*0060*/  LDC R22, c[0x0][0x360] ;  /* 0x0000d800ff167b82 */ /* 0x000e620000000800 */
[----:B0-----:R-:W-:-:S05]  /*0070*/  IADD3 R16, P1, PT, R1, UR4, RZ ;  /* 0x0000000401107c10 */ /* 0x001fca000ff3e0ff */
[----:B--2---:R-:W-:Y:S02]  /*0080*/  IMAD.X R2, RZ, RZ, UR5, P1 ;  /* 0x00000005ff027e24 */ /* 0x004fe400088e06ff */
[----:B-1----:R-:W-:-:S05]  /*0090*/  IMAD R0, R22, UR36, R3 ;  /* 0x0000002416007c24 */ /* 0x002fca000f8e0203 */
[----:B------:R-:W-:-:S13]  /*00a0*/  ISETP.GT.AND P0, PT, R0, 0x4, PT ;  /* 0x000000040000780c */ /* 0x000fda0003f04270 */
[----:B------:R-:W-:Y:S05]  /*00b0*/  @P0 EXIT ;  /* 0x000000000000094d */ /* 0x000fea0003800000 */
[----:B------:R-:W0:Y:S01]  /*00c0*/  LDC R23, c[0x0][0x370] ;  /* 0x0000dc00ff177b82 */ /* 0x000e220000000800 */
[----:B------:R-:W-:Y:S01]  /*00d0*/  MOV R8, 0x0 ;  /* 0x0000000000087802 */ /* 0x000fe20000000f00 */
[----:B------:R-:W1:Y:S01]  /*00e0*/  LDCU.64 UR6, c[0x4][0x8] ;  /* 0x01000100ff0677ac */ /* 0x000e620008000a00 */
[----:B------:R-:W-:Y:S01]  /*00f0*/  MOV R6, R16 ;  /* 0x0000001000067202 */ /* 0x000fe20000000f00 */
[----:B------:R-:W-:Y:S01]  /*0100*/  IMAD.MOV.U32 R7, RZ, RZ, R2 ;  /* 0x000000ffff077224 */ /* 0x000fe200078e0002 */
[----:B------:R-:W-:-:S05]  /*0110*/  CS2R.32 R31, SR_CgaSize ;  /* 0x00000000001f7805 */ /* 0x000fca0000008a00 */
[----:B------:R-:W-:-:S05]  /*0120*/  IMAD R31, R31, -0xa0, RZ ;  /* 0xffffff601f1f7824 */ /* 0x000fca00078e02ff */
[----:B------:R-:W-:-:S14]  /*0130*/  R2UR UR5, R31 ;  /* 0x000000001f0572ca */ /* 0x000fdc00000e0000 */
[----:B------:R-:W2:Y:S01]  /*0140*/  LDCU UR5, c[0x0][UR5+0x254] ;  /* 0x00004a80050577ac */ /* 0x000ea20008000800 */
[----:B------:R-:W3:Y:S08]  /*0150*/  LDC R19, c[0x0][0x374] ;  /* 0x0000dd00ff137b82 */ /* 0x000ef00000000800 */
[----:B------:R-:W3:Y:S01]  /*0160*/  LDC R18, c[0x0][0x378] ;  /* 0x0000de00ff127b82 */ /* 0x000ee20000000800 */
[----:B------:R-:W4:Y:S01]  /*0170*/  LDCU UR37, c[0x0][0x364] ;  /* 0x00006c80ff2577ac */ /* 0x000f220008000800 */
[----:B------:R-:W5:Y:S06]  /*0180*/  LDCU UR4, c[0x0][0x368] ;  /* 0x00006d00ff0477ac */ /* 0x000f6c0008000800 */
[----:B------:R-:W1:Y:S01]  /*0190*/  LDC.64 R8, c[0x4][R8] ;  /* 0x0100000008087b82 */ /* 0x000e620000000a00 */
[----:B--2---:R-:W-:Y:S01]  /*01a0*/  MOV R31, UR5 ;  /* 0x00000005001f7c02 */ /* 0x004fe20008000f00 */
[----:B----4-:R-:W-:-:S04]  /*01b0*/  IMAD R17, R22, UR37, RZ ;  /* 0x0000002516117c24 */ /* 0x010fc8000f8e02ff */
[----:B-----5:R-:W-:Y:S01]  /*01c0*/  IMAD R17, R17, UR4, RZ ;  /* 0x0000000411117c24 */ /* 0x020fe2000f8e02ff */
[----:B------:R-:W-:-:S05]  /*01d0*/  CS2R.32 R30, SR_CgaSize ;  /* 0x00000000001e7805 */ /* 0x000fca0000008a00 */
[----:B------:R-:W-:-:S05]  /*01e0*/  IMAD R30, R30, -0xa0, RZ ;  /* 0xffffff601e1e7824 */ /* 0x000fca00078e02ff */
[----:B------:R-:W-:-:S14]  /*01f0*/  R2UR UR4, R30 ;  /* 0x000000001e0472ca */ /* 0x000fdc00000e0000 */
[----:B------:R-:W2:Y:S01]  /*0200*/  LDCU UR4, c[0x0][UR4+0x258] ;  /* 0x00004b00040477ac */ /* 0x000ea20008000800 */
[----:B---3--:R-:W-:-:S04]  /*0210*/  IMAD R18, R19, R18, RZ ;  /* 0x0000001213127224 */ /* 0x008fc800078e02ff */
[----:B0-----:R-:W-:-:S04]  /*0220*/  IMAD.WIDE.U32 R4, R18, R23, RZ ;  /* 0x0000001712047225 */ /* 0x001fc800078e00ff */
[-C--:B------:R-:W-:Y:S02]  /*0230*/  IMAD R3, R5, R17.reuse, RZ ;  /* 0x0000001105037224 */ /* 0x080fe400078e02ff */
[----:B------:R-:W-:-:S04]  /*0240*/  IMAD.WIDE.U32 R10, R4, R17, RZ ;  /* 0x00000011040a7225 */ /* 0x000fc800078e00ff */
[----:B-1----:R-:W-:Y:S01]  /*0250*/  IMAD.U32 R4, RZ, RZ, UR6 ;  /* 0x00000006ff047e24 */ /* 0x002fe2000f8e00ff */
[----:B------:R-:W-:Y:S01]  /*0260*/  IADD3 R11, PT, PT, R11, R3, RZ ;  /* 0x000000030b0b7210 */ /* 0x000fe20007ffe0ff */
[----:B------:R-:W-:Y:S02]  /*0270*/  IMAD.U32 R5, RZ, RZ, UR7 ;  /* 0x00000007ff057e24 */ /* 0x000fe4000f8e00ff */
[----:B--2---:R-:W-:Y:S02]  /*0280*/  IMAD.U32 R30, RZ, RZ, UR4 ;  /* 0x00000004ff1e7e24 */ /* 0x004fe4000f8e00ff */
[----:B------:R0:W-:Y:S05]  /*0290*/  STL.64 [R1], R10 ;  /* 0x0000000a01007387 */ /* 0x0001ea0000100a00 */
[----:B------:R-:W-:-:S07]  /*02a0*/  LEPC R20, `(.L_x_0) ;  /* 0x000000001014794e */ /* 0x000fce0000000000 */
[----:B0-----:R-:W-:Y:S05]  /*02b0*/  CALL.ABS.NOINC R8 ;  /* 0x0000000008007343 */ /* 0x001fea0003c00000 */
.L_x_0:
[----:B------:R-:W-:-:S06]  /*02c0*/  RPCMOV.32 Rpc.LO, R2 ;  /* 0x0000000200007352 */ /* 0x000fcc0000000000 */
[----:B------:R-:W-:-:S05]  /*02d0*/  CS2R.32 R2, SR_CgaSize ;  /* 0x0000000000027805 */ /* 0x000fca0000008a00 */
[----:B------:R-:W-:-:S05]  /*02e0*/  IMAD R2, R2, -0xa0, RZ ;  /* 0xffffff6002027824 */ /* 0x000fca00078e02ff */
[----:B------:R-:W-:Y:S02]  /*02f0*/  R2UR UR5, R2 ;  /* 0x00000000020572ca */ /* 0x000fe400000e0000 */
[----:B------:R-:W-:-:S12]  /*0300*/  RPCMOV.32 R2, Rpc.LO ;  /* 0x0000000000027353 */ /* 0x000fd80000000000 */
[----:B------:R-:W0:Y:S01]  /*0310*/  LDCU UR5, c[0x0][UR5+0x258] ;  /* 0x00004b00050577ac */ /* 0x000e220008000800 */
[----:B------:R-:W-:-:S06]  /*0320*/  RPCMOV.32 Rpc.LO, R2 ;  /* 0x0000000200007352 */ /* 0x000fcc0000000000 */
[----:B------:R-:W-:-:S05]  /*0330*/  CS2R.32 R2, SR_CgaSize ;  /* 0x0000000000027805 */ /* 0x000fca0000008a00 */
[----:B------:R-:W-:-:S05]  /*0340*/  IMAD R2, R2, -0xa0, RZ ;  /* 0xffffff6002027824 */ /* 0x000fca00078e02ff */
[----:B------:R-:W-:Y:S02]  /*0350*/  R2UR UR4, R2 ;  /* 0x00000000020472ca */ /* 0x000fe400000e0000 */
[----:B------:R-:W-:-:S12]  /*0360*/  RPCMOV.32 R2, Rpc.LO ;  /* 0x0000000000027353 */ /* 0x000fd80000000000 */
[----:B------:R-:W1:Y:S01]  /*0370*/  LDCU UR4, c[0x0][UR4+0x254] ;  /* 0x00004a80040477ac */ /* 0x000e620008000800 */
[----:B0-----:R-:W-:-:S04]  /*0380*/  UISETP.NE.U32.AND UP0, UPT, UR5, URZ, UPT ;  /* 0x000000ff0500728c */ /* 0x001fc8000bf05070 */
[----:B-1----:R-:W-:-:S09]  /*0390*/  UISETP.NE.AND.EX UP0, UPT, UR4, URZ, UPT, UP0 ;  /* 0x000000ff0400728c */ /* 0x002fd2000bf05300 */
[----:B------:R-:W-:Y:S05]  /*03a0*/  BRA.U UP0, `(.L_x_1) ;  /* 0x0000000100047547 */ /* 0x000fea000b800000 */
[----:B------:R-:W-:Y:S05]  /*03b0*/  BPT.TRAP 0x1 ;  /* 0x000000040000795c */ /* 0x000fea0000300000 */
.L_x_1:
[----:B------:R-:W0:Y:S01]  /*03c0*/  S2R R0, SR_TID.X ;  /* 0x0000000000007919 */ /* 0x000e220000002100 */
[----:B------:R-:W-:-:S03]  /*03d0*/  UMOV UR4, 0xffffffff ;  /* 0xffffffff00047882 */ /* 0x000fc60000000000 */
[----:B------:R-:W-:Y:S05]  /*03e0*/  BRA.DIV UR4, `(.L_x_2) ;  /* 0x0000000a04247947 */ /* 0x000fea000b800000 */
[----:B------:R-:W-:Y:S06]  /*03f0*/  BAR.SYNC.DEFER_BLOCKING 0x0 ;  /* 0x0000000000007b1d */ /* 0x000fec0000010000 */
.L_x_15:
[----:B------:R-:W0:Y:S01]  /*0400*/  S2R R3, SR_TID.Y ;  /* 0x0000000000037919 */ /* 0x000e220000002200 */
[----:B------:R-:W1:Y:S01]  /*0410*/  LDC.64 R28, c[0x0][0x358] ;  /* 0x0000d600ff1c7b82 */ /* 0x000e620000000a00 */
[----:B------:R-:W-:Y:S01]  /*0420*/  BSSY B0, `(.L_x_3) ;  /* 0x000002b000007945 */ /* 0x000fe20003800000 */
[----:B------:R-:W2:Y:S01]  /*0430*/  S2R R4, SR_TID.Z ;  /* 0x0000000000047919 */ /* 0x000ea20000002300 */
[----:B0-----:R-:W-:-:S05]  /*0440*/  IMAD.IADD R5, R0, 0x1, R3 ;  /* 0x0000000100057824 */ /* 0x001fca00078e0203 */
[----:B--2---:R-:W-:-:S13]  /*0450*/  LOP3.LUT P0, R24, R5, RZ, R4, 0xfa, !PT ;  /* 0x000000ff05187212 */ /* 0x004fda000780fa04 */
[----:B-1----:R-:W-:Y:S05]  /*0460*/  @P0 BRA `(.L_x_4) ;  /* 0x0000000000980947 */ /* 0x002fea0003800000 */
[----:B------:R-:W0:Y:S01]  /*0470*/  S2R R8, SR_LANEID ;  /* 0x0000000000087919 */ /* 0x000e220000000000 */
[----:B------:R-:W-:Y:S01]  /*0480*/  VOTEU.ANY UR4, UPT, PT ;  /* 0x0000000000047886 */ /* 0x000fe200038e0100 */
[----:B------:R-:W-:Y:S01]  /*0490*/  IADD3 R10, PT, PT, -R18, RZ, RZ ;  /* 0x000000ff120a7210 */ /* 0x000fe20007ffe1ff */
[----:B------:R-:W0:Y:S01]  /*04a0*/  FLO.U32 R7, UR4 ;  /* 0x0000000400077d00 */ /* 0x000e2200080e0000 */
[----:B------:R-:W1:Y:S01]  /*04b0*/  S2R R5, SR_CTAID.Y ;  /* 0x0000000000057919 */ /* 0x000e620000002600 */
[----:B------:R-:W-:Y:S01]  /*04c0*/  UPOPC UR5, UR4 ;  /* 0x00000004000572bf */ /* 0x000fe20008000000 */
[----:B------:R-:W2:Y:S01]  /*04d0*/  S2R R6, SR_CTAID.Z ;  /* 0x0000000000067919 */ /* 0x000ea20000002700 */
[----:B0-----:R-:W-:Y:S01]  /*04e0*/  ISETP.EQ.U32.AND P1, PT, R7, R8, PT ;  /* 0x000000080700720c */ /* 0x001fe20003f22070 */
[----:B-1----:R-:W-:Y:S01]  /*04f0*/  VIADD R5, R5, UR36 ;  /* 0x0000002405057c36 */ /* 0x002fe20008000000 */
[----:B--2---:R-:W-:Y:S01]  /*0500*/  IADD3 R8, PT, PT, -R6, RZ, RZ ;  /* 0x000000ff06087210 */ /* 0x004fe20007ffe1ff */
[----:B------:R-:W-:-:S03]  /*0510*/  IMAD R6, R23, R10, -0x7fffffff ;  /* 0x8000000117067424 */ /* 0x000fc600078e020a */
[----:B------:R-:W-:-:S07]  /*0520*/  ISETP.NE.AND P0, PT, R5, R8, PT ;  /* 0x000000080500720c */ /* 0x000fce0003f05270 */
[----:B------:R-:W-:Y:S02]  /*0530*/  @P1 R2UR UR6, R28 ;  /* 0x000000001c0612ca */ /* 0x000fe400000e0000 */
[----:B------:R-:W-:Y:S02]  /*0540*/  @P1 R2UR UR7, R29 ;  /* 0x000000001d0712ca */ /* 0x000fe400000e0000 */
[----:B------:R-:W-:-:S05]  /*0550*/  SEL R6, R6, 0x1, !P0 ;  /* 0x0000000106067807 */ /* 0x000fca0004000000 */
[----:B------:R-:W-:Y:S01]  /*0560*/  IMAD R5, R6, UR5, RZ ;  /* 0x0000000506057c24 */ /* 0x000fe2000f8e02ff */
[----:B------:R-:W-:Y:S01]  /*0570*/  @!PT LDS RZ, [RZ] ;  /* 0x00000000fffff984 */ /* 0x000fe20000000800 */
[----:B------:R-:W-:Y:S01]  /*0580*/  @!PT LDS RZ, [RZ] ;  /* 0x00000000fffff984 */ /* 0x000fe20000000800 */
[----:B------:R-:W-:Y:S01]  /*0590*/  @!PT LDS RZ, [RZ] ;  /* 0x00000000fffff984 */ /* 0x000fe20000000800 */
[----:B------:R-:W-:Y:S01]  /*05a0*/  @!PT LDS RZ, [RZ] ;  /* 0x00000000fffff984 */ /* 0x000fe20000000800 */
[----:B------:R-:W-:-:S00]  /*05b0*/  @P1 MEMBAR.ALL.CTA ;  /* 0x0000000000001992 */ /* 0x000fc00000008000 */
[----:B------:R-:W-:Y:S06]  /*05c0*/  @P1 MEMBAR.ALL.GPU ;  /* 0x0000000000001992 */ /* 0x000fec000000a000 */
[----:B------:R-:W-:-:S00]  /*05d0*/  @P1 ERRBAR ;  /* 0x00000000000019ab */ /* 0x000fc00000000000 */
[----:B------:R-:W-:Y:S06]  /*05e0*/  @P1 CGAERRBAR ;  /* 0x00000000000015ab */ /* 0x000fec0000000000 */
[----:B------:R-:W2:Y:S01]  /*05f0*/  @P1 ATOM.E.ADD.STRONG.GPU PT, R8, desc[UR6][R30.64+0x4], R5 ;  /* 0x800004051e08198a */ /* 0x000ea200081ef106 */
[----:B------:R-:W0:Y:S02]  /*0600*/  S2R R9, SR_LTMASK ;  /* 0x0000000000097919 */ /* 0x000e240000003900 */
[----:B0-----:R-:W-:-:S06]  /*0610*/  LOP3.LUT R9, R9, UR4, RZ, 0xc0, !PT ;  /* 0x0000000409097c12 */ /* 0x001fcc000f8ec0ff */
[----:B------:R-:W0:Y:S01]  /*0620*/  POPC R9, R9 ;  /* 0x0000000900097309 */ /* 0x000e220000000000 */
[----:B--2---:R-:W0:Y:S02]  /*0630*/  SHFL.IDX PT, R7, R8, R7, 0x1f ;  /* 0x00001f0708077589 */ /* 0x004e2400000e0000 */
[----:B0-----:R-:W-:-:S07]  /*0640*/  IMAD R6, R6, R9, R7 ;  /* 0x0000000906067224 */ /* 0x001fce00078e0207 */
.L_x_5:
[----:B------:R-:W-:Y:S05]  /*0650*/  YIELD ;  /* 0x0000000000007946 */ /* 0x000fea0003800000 */
[----:B------:R-:W-:Y:S02]  /*0660*/  R2UR UR4, R28 ;  /* 0x000000001c0472ca */ /* 0x000fe400000e0000 */
[----:B------:R-:W-:-:S13]  /*0670*/  R2UR UR5, R29 ;  /* 0x000000001d0572ca */ /* 0x000fda00000e0000 */
[----:B------:R-:W2:Y:S04]  /*0680*/  LD.E.STRONG.GPU R5, desc[UR4][R30.64+0x4] ;  /* 0x000004041e057980 */ /* 0x000ea8000c10f900 */
[----:B--2---:R-:W-:Y:S01]  /*0690*/  CCTL.IVALL ;  /* 0x00000000ff00798f */ /* 0x004fe20002000000 */
[----:B------:R-:W-:-:S04]  /*06a0*/  LOP3.LUT R5, R5, R6, RZ, 0x3c, !PT ;  /* 0x0000000605057212 */ /* 0x000fc800078e3cff */
[----:B------:R-:W-:-:S13]  /*06b0*/  ISETP.GT.AND P0, PT, R5, -0x1, PT ;  /* 0xffffffff0500780c */ /* 0x000fda0003f04270 */
[----:B------:R-:W-:Y:S05]  /*06c0*/  @P0 BRA `(.L_x_5) ;  /* 0xfffffffc00e00947 */ /* 0x000fea000383ffff */
.L_x_4:
[----:B------:R-:W-:Y:S05]  /*06d0*/  BSYNC B0 ;  /* 0x0000000000007941 */ /* 0x000fea0003800000 */
.L_x_3:
[----:B------:R-:W-:-:S03]  /*06e0*/  UMOV UR4, 0xffffffff ;  /* 0xffffffff00047882 */ /* 0x000fc60000000000 */
[----:B------:R-:W-:Y:S05]  /*06f0*/  BRA.DIV UR4, `(.L_x_6) ;  /* 0x0000000604887947 */ /* 0x000fea000b800000 */
[----:B------:R-:W0:Y:S01]  /*0700*/  S2R R26, SR_CTAID.Z ;  /* 0x00000000001a7919 */ /* 0x000e220000002700 */
[----:B------:R-:W1:Y:S01]  /*0710*/  LDC R10, c[0x0][0x388] ;  /* 0x0000e200ff0a7b82 */ /* 0x000e620000000800 */
[----:B------:R-:W-:Y:S01]  /*0720*/  UMOV UR4, UR36 ;  /* 0x0000002400047c82 */ /* 0x000fe20008000000 */
[----:B------:R-:W-:Y:S01]  /*0730*/  UMOV UR5, URZ ;  /* 0x000000ff00057c82 */ /* 0x000fe20008000000 */
[----:B------:R-:W2:Y:S01]  /*0740*/  S2R R25, SR_CTAID.Y ;  /* 0x0000000000197919 */ /* 0x000ea20000002600 */
[----:B------:R-:W-:Y:S01]  /*0750*/  IMAD R3, R4, UR37, R3 ;  /* 0x0000002504037c24 */ /* 0x000fe2000f8e0203 */
[----:B------:R-:W-:Y:S04]  /*0760*/  STL [R1], R0 ;  /* 0x0000000001007387 */ /* 0x000fe80000100800 */
[----:B-1----:R1:W-:Y:S01]  /*0770*/  STL [R1+0x10], R10 ;  /* 0x0000100a01007387 */ /* 0x0023e20000100800 */
[----:B0-----:R-:W-:Y:S01]  /*0780*/  IMAD R6, R19, R26, RZ ;  /* 0x0000001a13067224 */ /* 0x001fe200078e02ff */
[----:B------:R-:W-:Y:S04]  /*0790*/  BAR.SYNC.DEFER_BLOCKING 0x0 ;  /* 0x0000000000007b1d */ /* 0x000fe80000010000 */
[----:B--2---:R-:W-:-:S05]  /*07a0*/  IADD3 R6, P0, PT, R6, R25, RZ ;  /* 0x0000001906067210 */ /* 0x004fca0007f1e0ff */
[----:B------:R-:W-:Y:S02]  /*07b0*/  IMAD.X R8, RZ, RZ, RZ, P0 ;  /* 0x000000ffff087224 */ /* 0x000fe400000e06ff */
[----:B------:R-:W-:Y:S01]  /*07c0*/  IMAD.WIDE.U32 R4, R23, R6, UR4 ;  /* 0x0000000417047e25 */ /* 0x000fe2000f8e0006 */
[----:B------:R-:W0:Y:S03]  /*07d0*/  LDCU.64 UR4, c[0x4][0x10] ;  /* 0x01000200ff0477ac */ /* 0x000e260008000a00 */
[----:B------:R-:W-:Y:S02]  /*07e0*/  IMAD R7, R8, R23, RZ ;  /* 0x0000001708077224 */ /* 0x000fe400078e02ff */
[----:B------:R-:W-:-:S03]  /*07f0*/  IMAD R6, R3, R22, R0 ;  /* 0x0000001603067224 */ /* 0x000fc600078e0200 */
[----:B------:R-:W-:Y:S01]  /*0800*/  IADD3 R8, PT, PT, R5, R7, RZ ;  /* 0x0000000705087210 */ /* 0x000fe20007ffe0ff */
[----:B------:R-:W-:Y:S02]  /*0810*/  IMAD.MOV.U32 R7, RZ, RZ, RZ ;  /* 0x000000ffff077224 */ /* 0x000fe400078e00ff */
[----:B------:R-:W-:Y:S01]  /*0820*/  IMAD.WIDE.U32 R4, R17, R4, R6 ;  /* 0x0000000411047225 */ /* 0x000fe200078e0006 */
[----:B------:R-:W-:-:S03]  /*0830*/  MOV R6, R16 ;  /* 0x0000001000067202 */ /* 0x000fc60000000f00 */
[----:B------:R-:W-:Y:S01]  /*0840*/  IMAD R11, R8, R17, RZ ;  /* 0x00000011080b7224 */ /* 0x000fe200078e02ff */
[----:B------:R-:W-:Y:S01]  /*0850*/  MOV R8, 0x0 ;  /* 0x0000000000087802 */ /* 0x000fe20000000f00 */
[----:B-1----:R-:W-:Y:S01]  /*0860*/  IMAD.MOV.U32 R10, RZ, RZ, R4 ;  /* 0x000000ffff0a7224 */ /* 0x002fe200078e0004 */
[----:B0-----:R-:W-:Y:S01]  /*0870*/  MOV R4, UR4 ;  /* 0x0000000400047c02 */ /* 0x001fe20008000f00 */
[----:B------:R-:W-:Y:S01]  /*0880*/  IMAD.MOV.U32 R7, RZ, RZ, R2 ;  /* 0x000000ffff077224 */ /* 0x000fe200078e0002 */
[----:B------:R-:W-:Y:S01]  /*0890*/  IADD3 R11, PT, PT, R5, R11, RZ ;  /* 0x0000000b050b7210 */ /* 0x000fe20007ffe0ff */
[----:B------:R-:W-:Y:S01]  /*08a0*/  IMAD.U32 R5, RZ, RZ, UR5 ;  /* 0x00000005ff057e24 */ /* 0x000fe2000f8e00ff */
[----:B------:R-:W0:Y:S03]  /*08b0*/  LDC.64 R8, c[0x4][R8] ;  /* 0x0100000008087b82 */ /* 0x000e260000000a00 */
[----:B------:R1:W-:Y:S03]  /*08c0*/  STL.64 [R1+0x8], R10 ;  /* 0x0000080a01007387 */ /* 0x0003e60000100a00 */
[----:B------:R-:W-:-:S07]  /*08d0*/  LEPC R20, `(.L_x_7) ;  /* 0x000000001014794e */ /* 0x000fce0000000000 */
[----:B01----:R-:W-:Y:S05]  /*08e0*/  CALL.ABS.NOINC R8 ;  /* 0x0000000008007343 */ /* 0x003fea0003c00000 */
.L_x_7:
[----:B------:R-:W-:Y:S01]  /*08f0*/  BAR.SYNC.DEFER_BLOCKING 0x0 ;  /* 0x0000000000007b1d */ /* 0x000fe20000010000 */
[----:B------:R-:W-:-:S13]  /*0900*/  ISETP.NE.AND P0, PT, R24, RZ, PT ;  /* 0x000000ff1800720c */ /* 0x000fda0003f05270 */
.L_x_21:
[----:B------:R-:W-:Y:S04]  /*0910*/  BSSY B0, `(.L_x_8) ;  /* 0x0000026000007945 */ /* 0x000fe80003800000 */
[----:B------:R-:W-:Y:S05]  /*0920*/  @P0 BRA `(.L_x_9) ;  /* 0x0000000000900947 */ /* 0x000fea0003800000 */
[----:B------:R-:W0:Y:S01]  /*0930*/  S2R R3, SR_LANEID ;  /* 0x0000000000037919 */ /* 0x000e220000000000 */
[----:B------:R-:W-:Y:S01]  /*0940*/  VOTEU.ANY UR4, UPT, PT ;  /* 0x0000000000047886 */ /* 0x000fe200038e0100 */
[----:B------:R-:W-:Y:S01]  /*0950*/  IADD3 R18, PT, PT, -R18, RZ, RZ ;  /* 0x000000ff12127210 */ /* 0x000fe20007ffe1ff */
[----:B------:R-:W0:Y:S01]  /*0960*/  FLO.U32 R2, UR4 ;  /* 0x0000000400027d00 */ /* 0x000e2200080e0000 */
[----:B------:R-:W-:Y:S01]  /*0970*/  VIADD R25, R25, UR36 ;  /* 0x0000002419197c36 */ /* 0x000fe20008000000 */
[----:B------:R-:W-:Y:S01]  /*0980*/  IADD3 R26, PT, PT, -R26, RZ, RZ ;  /* 0x000000ff1a1a7210 */ /* 0x000fe20007ffe1ff */
[----:B------:R-:W-:Y:S01]  /*0990*/  UPOPC UR5, UR4 ;  /* 0x00000004000572bf */ /* 0x000fe20008000000 */
[----:B------:R-:W-:Y:S02]  /*09a0*/  IMAD R18, R23, R18, -0x7fffffff ;  /* 0x8000000117127424 */ /* 0x000fe400078e0212 */
[----:B------:R-:W-:-:S04]  /*09b0*/  ISETP.NE.AND P1, PT, R25, R26, PT ;  /* 0x0000001a1900720c */ /* 0x000fc80003f25270 */
[----:B------:R-:W-:Y:S02]  /*09c0*/  SEL R18, R18, 0x1, !P1 ;  /* 0x0000000112127807 */ /* 0x000fe40004800000 */
[----:B0-----:R-:W-:-:S03]  /*09d0*/  ISETP.EQ.U32.AND P0, PT, R2, R3, PT ;  /* 0x000000030200720c */ /* 0x001fc60003f02070 */
[----:B------:R-:W-:-:S10]  /*09e0*/  IMAD R3, R18, UR5, RZ ;  /* 0x0000000512037c24 */ /* 0x000fd4000f8e02ff */
[----:B------:R-:W-:Y:S02]  /*09f0*/  @P0 R2UR UR6, R28 ;  /* 0x000000001c0602ca */ /* 0x000fe400000e0000 */
[----:B------:R-:W-:Y:S01]  /*0a00*/  @P0 R2UR UR7, R29 ;  /* 0x000000001d0702ca */ /* 0x000fe200000e0000 */
        /* <DEDUP_REMOVED lines=10> */
[----:B0-----:R-:W-:-:S04]  /*0ab0*/  LOP3.LUT R4, R4, UR4, RZ, 0xc0, !PT ;  /* 0x0000000404047c12 */ /* 0x001fc8000f8ec0ff */
[----:B------:R-:W0:Y:S01]  /*0ac0*/  POPC R5, R4 ;  /* 0x0000000400057309 */ /* 0x000e220000000000 */
[----:B--2---:R-:W0:Y:S02]  /*0ad0*/  SHFL.IDX PT, R0, R3, R2, 0x1f ;  /* 0x00001f0203007589 */ /* 0x004e2400000e0000 */
[----:B0-----:R-:W-:-:S07]  /*0ae0*/  IMAD R0, R18, R5, R0 ;  /* 0x0000000512007224 */ /* 0x001fce00078e0200 */
.L_x_10:
        /* <DEDUP_REMOVED lines=8> */
.L_x_9:
[----:B------:R-:W-:Y:S05]  /*0b70*/  BSYNC B0 ;  /* 0x0000000000007941 */ /* 0x000fea0003800000 */
.L_x_8:
[----:B------:R-:W-:-:S03]  /*0b80*/  UMOV UR4, 0xffffffff ;  /* 0xffffffff00047882 */ /* 0x000fc60000000000 */
[----:B------:R-:W-:Y:S05]  /*0b90*/  BRA.CONV UR4, `(.L_x_11) ;  /* 0x0000000304307947 */ /* 0x000fea000b800000 */
[----:B------:R-:W-:Y:S01]  /*0ba0*/  HFMA2 R13, -RZ, RZ, 0, 0 ;  /* 0x00000000ff0d7431 */ /* 0x000fe200000001ff */
[----:B------:R-:W-:Y:S01]  /*0bb0*/  BSSY B0, `(.L_x_12) ;  /* 0x0000009000007945 */ /* 0x000fe20003800000 */
[----:B------:R-:W-:Y:S02]  /*0bc0*/  IMAD.MOV.U32 R14, RZ, RZ, 0x0 ;  /* 0x00000000ff0e7424 */ /* 0x000fe400078e00ff */
[----:B------:R-:W-:-:S07]  /*0bd0*/  IMAD.MOV.U32 R15, RZ, RZ, -0x1 ;  /* 0xffffffffff0f7424 */ /* 0x000fce00078e00ff */
[----:B------:R-:W-:Y:S05]  /*0be0*/  WARPSYNC.COLLECTIVE.ALL `(.L_x_13) ;  /* 0x0000000000147948 */ /* 0x000fea0003c00000 */
[----:B------:R-:W-:-:S04]  /*0bf0*/  SHF.L.U32 R13, R13, 0x10, RZ ;  /* 0x000000100d0d7819 */ /* 0x000fc800000006ff */
[----:B------:R-:W-:-:S05]  /*0c00*/  LOP3.LUT R13, R13, 0xf, R14, 0xf8, !PT ;  /* 0x0000000f0d0d7812 */ /* 0x000fca00078ef80e */
[----:B------:R0:W-:Y:S02]  /*0c10*/  BAR.SYNC.DEFER_BLOCKING R13, R13 ;  /* 0x0000000d0000731d */ /* 0x0001e40000010000 */
[----:B0-----:R-:W-:-:S04]  /*0c20*/  SHF.R.U32 R13, R13, 0x10, RZ ;  /* 0x000000100d0d7819 */ /* 0x001fc800000016ff */
[----:B------:R-:W-:Y:S05]  /*0c30*/  ENDCOLLECTIVE ;  /* 0x000000000000791b */ /* 0x000fea0003800000 */
.L_x_13:
[----:B------:R-:W-:Y:S05]  /*0c40*/  BSYNC B0 ;  /* 0x0000000000007941 */ /* 0x000fea0003800000 */
.L_x_12:
[----:B------:R-:W-:Y:S05]  /*0c50*/  EXIT ;  /* 0x000000000000794d */ /* 0x000fea0003800000 */
.L_x_11:
[----:B------:R-:W-:Y:S06]  /*0c60*/  BAR.SYNC.DEFER_BLOCKING 0x0 ;  /* 0x0000000000007b1d */ /* 0x000fec0000010000 */
[----:B------:R-:W-:Y:S05]  /*0c70*/  EXIT ;  /* 0x000000000000794d */ /* 0x000fea0003800000 */
.L_x_2:
[----:B------:R-:W-:Y:S01]  /*0c80*/  MOV R14, 0x0 ;  /* 0x00000000000e7802 */ /* 0x000fe20000000f00 */
[----:B------:R-:W-:Y:S01]  /*0c90*/  IMAD.MOV.U32 R13, RZ, RZ, 0x0 ;  /* 0x00000000ff0d7424 */ /* 0x000fe200078e00ff */
[----:B------:R-:W-:-:S07]  /*0ca0*/  MOV R15, 0xffffffff ;  /* 0xffffffff000f7802 */ /* 0x000fce0000000f00 */
[----:B0-----:R-:W-:Y:S05]  /*0cb0*/  WARPSYNC.COLLECTIVE.ALL `(.L_x_14) ;  /* 0x0000000000147948 */ /* 0x001fea0003c00000 */
[----:B------:R-:W-:-:S04]  /*0cc0*/  SHF.L.U32 R13, R13, 0x10, RZ ;  /* 0x000000100d0d7819 */ /* 0x000fc800000006ff */
[----:B------:R-:W-:-:S05]  /*0cd0*/  LOP3.LUT R13, R13, 0xf, R14, 0xf8, !PT ;  /* 0x0000000f0d0d7812 */ /* 0x000fca00078ef80e */
[----:B------:R1:W-:Y:S02]  /*0ce0*/  BAR.SYNC.DEFER_BLOCKING R13, R13 ;  /* 0x0000000d0000731d */ /* 0x0003e40000010000 */
[----:B-1----:R-:W-:-:S04]  /*0cf0*/  SHF.R.U32 R13, R13, 0x10, RZ ;  /* 0x000000100d0d7819 */ /* 0x002fc800000016ff */
[----:B0-----:R-:W-:Y:S05]  /*0d00*/  ENDCOLLECTIVE ;  /* 0x000000000000791b */ /* 0x001fea0003800000 */
.L_x_14:
[----:B------:R-:W-:Y:S05]  /*0d10*/  BRA `(.L_x_15) ;  /* 0xfffffff400b87947 */ /* 0x000fea000383ffff */
.L_x_6:
[----:B------:R-:W0:Y:S01]  /*0d20*/  S2R R26, SR_CTAID.Z ;  /* 0x00000000001a7919 */ /* 0x000e220000002700 */
[----:B------:R-:W-:Y:S01]  /*0d30*/  HFMA2 R14, -RZ, RZ, 0, 0 ;  /* 0x00000000ff0e7431 */ /* 0x000fe200000001ff */
[----:B------:R-:W-:Y:S01]  /*0d40*/  BSSY B0, `(.L_x_16) ;  /* 0x000000e000007945 */ /* 0x000fe20003800000 */
[----:B------:R-:W-:Y:S01]  /*0d50*/  IMAD R3, R4, UR37, R3 ;  /* 0x0000002504037c24 */ /* 0x000fe2000f8e0203 */
[----:B------:R-:W1:Y:S01]  /*0d60*/  S2R R25, SR_CTAID.Y ;  /* 0x0000000000197919 */ /* 0x000e620000002600 */
[----:B------:R-:W-:Y:S01]  /*0d70*/  IMAD.MOV.U32 R13, RZ, RZ, 0x0 ;  /* 0x00000000ff0d7424 */ /* 0x000fe200078e00ff */
[----:B------:R-:W-:Y:S01]  /*0d80*/  MOV R15, 0xffffffff ;  /* 0xffffffff000f7802 */ /* 0x000fe20000000f00 */
[----:B0-----:R-:W-:-:S05]  /*0d90*/  IMAD R6, R19, R26, RZ ;  /* 0x0000001a13067224 */ /* 0x001fca00078e02ff */
[----:B-1----:R-:W-:-:S05]  /*0da0*/  IADD3 R6, P0, PT, R6, R25, RZ ;  /* 0x0000001906067210 */ /* 0x002fca0007f1e0ff */
[----:B------:R-:W-:-:S08]  /*0db0*/  IMAD.X R8, RZ, RZ, RZ, P0 ;  /* 0x000000ffff087224 */ /* 0x000fd000000e06ff */
[----:B------:R-:W-:Y:S05]  /*0dc0*/  WARPSYNC.COLLECTIVE.ALL `(.L_x_17) ;  /* 0x0000000000147948 */ /* 0x000fea0003c00000 */
[----:B------:R-:W-:-:S04]  /*0dd0*/  SHF.L.U32 R13, R13, 0x10, RZ ;  /* 0x000000100d0d7819 */ /* 0x000fc800000006ff */
[----:B------:R-:W-:-:S05]  /*0de0*/  LOP3.LUT R13, R13, 0xf, R14, 0xf8, !PT ;  /* 0x0000000f0d0d7812 */ /* 0x000fca00078ef80e */
[----:B------:R0:W-:Y:S02]  /*0df0*/  BAR.SYNC.DEFER_BLOCKING R13, R13 ;  /* 0x0000000d0000731d */ /* 0x0001e40000010000 */
[----:B0-----:R-:W-:-:S04]  /*0e00*/  SHF.R.U32 R13, R13, 0x10, RZ ;  /* 0x000000100d0d7819 */ /* 0x001fc800000016ff */
[----:B------:R-:W-:Y:S05]  /*0e10*/  ENDCOLLECTIVE ;  /* 0x000000000000791b */ /* 0x000fea0003800000 */
.L_x_17:
[----:B------:R-:W-:Y:S05]  /*0e20*/  BSYNC B0 ;  /* 0x0000000000007941 */ /* 0x000fea0003800000 */
.L_x_16:
[----:B------:R-:W-:Y:S01]  /*0e30*/  IMAD R10, R3, R22, R0 ;  /* 0x00000016030a7224 */ /* 0x000fe200078e0200 */
[----:B------:R-:W0:Y:S01]  /*0e40*/  LDC R12, c[0x0][0x388] ;  /* 0x0000e200ff0c7b82 */ /* 0x000e220000000800 */
[----:B------:R-:W-:Y:S01]  /*0e50*/  IMAD R3, R8, R23, RZ ;  /* 0x0000001708037224 */ /* 0x000fe200078e02ff */
[----:B------:R-:W-:Y:S01]  /*0e60*/  MOV R8, 0x0 ;  /* 0x0000000000087802 */ /* 0x000fe20000000f00 */
[----:B------:R-:W-:Y:S01]  /*0e70*/  HFMA2 R11, -RZ, RZ, 0, 0 ;  /* 0x00000000ff0b7431 */ /* 0x000fe200000001ff */
[----:B------:R-:W-:Y:S01]  /*0e80*/  UMOV UR4, UR36 ;  /* 0x0000002400047c82 */ /* 0x000fe20008000000 */
[----:B------:R-:W-:Y:S01]  /*0e90*/  UMOV UR5, URZ ;  /* 0x000000ff00057c82 */ /* 0x000fe20008000000 */
[----:B------:R1:W-:Y:S01]  /*0ea0*/  STL [R1], R0 ;  /* 0x0000000001007387 */ /* 0x0003e20000100800 */
[----:B------:R-:W-:Y:S01]  /*0eb0*/  IMAD.WIDE.U32 R4, R23, R6, UR4 ;  /* 0x0000000417047e25 */ /* 0x000fe2000f8e0006 */
[----:B------:R-:W2:Y:S01]  /*0ec0*/  LDC.64 R8, c[0x4][R8] ;  /* 0x0100000008087b82 */ /* 0x000ea20000000a00 */
[----:B------:R-:W3:Y:S02]  /*0ed0*/  LDCU.64 UR4, c[0x4][0x10] ;  /* 0x01000200ff0477ac */ /* 0x000ee40008000a00 */
[----:B------:R-:W-:-:S02]  /*0ee0*/  IMAD.IADD R6, R5, 0x1, R3 ;  /* 0x0000000105067824 */ /* 0x000fc400078e0203 */
[----:B------:R-:W-:-:S04]  /*0ef0*/  IMAD.WIDE.U32 R10, R17, R4, R10 ;  /* 0x00000004110a7225 */ /* 0x000fc800078e000a */
[----:B------:R-:W-:Y:S01]  /*0f00*/  IMAD R17, R6, R17, RZ ;  /* 0x0000001106117224 */ /* 0x000fe200078e02ff */
[----:B------:R-:W-:Y:S01]  /*0f10*/  MOV R6, R16 ;  /* 0x0000001000067202 */ /* 0x000fe20000000f00 */
[----:B------:R-:W-:Y:S02]  /*0f20*/  IMAD.MOV.U32 R7, RZ, RZ, R2 ;  /* 0x000000ffff077224 */ /* 0x000fe400078e0002 */
[----:B------:R-:W-:Y:S01]  /*0f30*/  IMAD.IADD R11, R11, 0x1, R17 ;  /* 0x000000010b0b7824 */ /* 0x000fe200078e0211 */
[----:B0-----:R1:W-:Y:S01]  /*0f40*/  STL [R1+0x10], R12 ;  /* 0x0000100c01007387 */ /* 0x0013e20000100800 */
[----:B---3--:R-:W-:-:S03]  /*0f50*/  MOV R4, UR4 ;  /* 0x0000000400047c02 */ /* 0x008fc60008000f00 */
[----:B------:R1:W-:Y:S01]  /*0f60*/  STL.64 [R1+0x8], R10 ;  /* 0x0000080a01007387 */ /* 0x0003e20000100a00 */
[----:B------:R-:W-:-:S07]  /*0f70*/  IMAD.U32 R5, RZ, RZ, UR5 ;  /* 0x00000005ff057e24 */ /* 0x000fce000f8e00ff */
[----:B------:R-:W-:-:S07]  /*0f80*/  LEPC R20, `(.L_x_18) ;  /* 0x000000001014794e */ /* 0x000fce0000000000 */
[----:B-12---:R-:W-:Y:S05]  /*0f90*/  CALL.ABS.NOINC R8 ;  /* 0x0000000008007343 */ /* 0x006fea0003c00000 */
.L_x_18:
[----:B------:R-:W-:Y:S01]  /*0fa0*/  HFMA2 R14, -RZ, RZ, 0, 0 ;  /* 0x00000000ff0e7431 */ /* 0x000fe200000001ff */
[----:B------:R-:W-:Y:S01]  /*0fb0*/  BSSY B0, `(.L_x_19) ;  /* 0x0000009000007945 */ /* 0x000fe20003800000 */
[----:B------:R-:W-:Y:S01]  /*0fc0*/  IMAD.MOV.U32 R13, RZ, RZ, 0x0 ;  /* 0x00000000ff0d7424 */ /* 0x000fe200078e00ff */
[----:B------:R-:W-:-:S07]  /*0fd0*/  MOV R15, 0xffffffff ;  /* 0xffffffff000f7802 */ /* 0x000fce0000000f00 */
[----:B------:R-:W-:Y:S05]  /*0fe0*/  WARPSYNC.COLLECTIVE.ALL `(.L_x_20) ;  /* 0x0000000000147948 */ /* 0x000fea0003c00000 */
[----:B------:R-:W-:-:S04]  /*0ff0*/  SHF.L.U32 R13, R13, 0x10, RZ ;  /* 0x000000100d0d7819 */ /* 0x000fc800000006ff */
[----:B------:R-:W-:-:S05]  /*1000*/  LOP3.LUT R13, R13, 0xf, R14, 0xf8, !PT ;  /* 0x0000000f0d0d7812 */ /* 0x000fca00078ef80e */
[----:B------:R0:W-:Y:S02]  /*1010*/  BAR.SYNC.DEFER_BLOCKING R13, R13 ;  /* 0x0000000d0000731d */ /* 0x0001e40000010000 */
[----:B0-----:R-:W-:-:S04]  /*1020*/  SHF.R.U32 R13, R13, 0x10, RZ ;  /* 0x000000100d0d7819 */ /* 0x001fc800000016ff */
[----:B------:R-:W-:Y:S05]  /*1030*/  ENDCOLLECTIVE ;  /* 0x000000000000791b */ /* 0x000fea0003800000 */
.L_x_20:
[----:B------:R-:W-:Y:S05]  /*1040*/  BSYNC B0 ;  /* 0x0000000000007941 */ /* 0x000fea0003800000 */
.L_x_19:
[----:B------:R-:W-:Y:S01]  /*1050*/  ISETP.NE.AND P0, PT, R24, RZ, PT ;  /* 0x000000ff1800720c */ /* 0x000fe20003f05270 */
[----:B------:R-:W-:-:S12]  /*1060*/  BRA `(.L_x_21) ;  /* 0xfffffff800287947 */ /* 0x000fd8000383ffff */
.L_x_22:
[----:B------:R-:W-:-:S00]  /*1070*/  BRA `(.L_x_22) ;  /* 0xfffffffc00fc7947 */ /* 0x000fc0000383ffff */
[----:B------:R-:W-:-:S00]  /*1080*/  NOP ;  /* 0x0000000000007918 */ /* 0x000fc00000000000 */
[----:B------:R-:W-:-:S00]  /*1090*/  NOP ;  /* 0x0000000000007918 */ /* 0x000fc00000000000 */
[----:B------:R-:W-:-:S00]  /*10a0*/  NOP ;  /* 0x0000000000007918 */ /* 0x000fc00000000000 */
[----:B------:R-:W-:-:S00]  /*10b0*/  NOP ;  /* 0x0000000000007918 */ /* 0x000fc00000000000 */
[----:B------:R-:W-:-:S00]  /*10c0*/  NOP ;  /* 0x0000000000007918 */ /* 0x000fc00000000000 */
[----:B------:R-:W-:-:S00]  /*10d0*/  NOP ;  /* 0x0000000000007918 */ /* 0x000fc00000000000 */
[----:B------:R-:W-:-:S00]  /*10e0*/  NOP ;  /* 0x0000000000007918 */ /* 0x000fc00000000000 */
[----:B------:R-:W-:-:S00]  /*10f0*/  NOP ;  /* 0x0000000000007918 */ /* 0x000fc00000000000 */
.L_x_23:


//--------------------- .nv.global.init           --------------------------
	.section	.nv.global.init,"aw",@progbits
.nv.global.init:
	.type		$str,@object
	.size		$str,($str$1 - $str)
$str:
        /*0000*/ 	.byte	0x6e, 0x75, 0x6d, 0x20, 0x3a, 0x20, 0x25, 0x6c, 0x6c, 0x64, 0x00
	.type		$str$1,@object
	.size		$str$1,(.L_1 - $str$1)
$str$1:
        /*000b*/ 	.byte	0x69, 0x6d, 0x20, 0x25, 0x64, 0x20, 0x25, 0x6c, 0x6c, 0x64, 0x20, 0x62, 0x20, 0x3a, 0x20, 0x25
        /*001b*/ 	.byte	0x64, 0x0a, 0x00
.L_1:


//--------------------- .nv.shared.reserved.0     --------------------------
	.section	.nv.shared.reserved.0,"aw",@nobits
	.weak		__nv_reservedSMEM_offset_0_alias
	.size		__nv_reservedSMEM_offset_0_alias, 0, 64
	.other		__nv_reservedSMEM_offset_0_alias,@"STO_CUDA_RESERVED_SHARED STV_DEFAULT"
__nv_reservedSMEM_offset_0_alias:
	.zero		0
	.zero		64


//--------------------- .nv.constant0._Z6kernelPji --------------------------
	.section	.nv.constant0._Z6kernelPji,"a",@progbits
	.sectionflags	@""
	.align	4
.nv.constant0._Z6kernelPji:
	.zero		908


//--------------------- SYMBOLS --------------------------

	.type		.nv.reservedSmem.offset0,@object
	.size		.nv.reservedSmem.offset0,0x4
	.type		vprintf,@function
